//
// Generated by NVIDIA NVVM Compiler
//
// Compiler Build ID: CL-36424714
// Cuda compilation tools, release 13.0, V13.0.88
// Based on NVVM 20.0.0
//

.version 9.0
.target sm_100
.address_size 64

	// .globl	update_accel

.visible .entry update_accel(
	.param .u64 .ptr .align 1 update_accel_param_0,
	.param .u64 .ptr .align 1 update_accel_param_1,
	.param .u32 update_accel_param_2
)
{
	.reg .pred 	%p<6>;
	.reg .b32 	%r<16>;
	.reg .b32 	%f<13>;
	.reg .b64 	%rd<14>;

	ld.param.u64 	%rd6, [update_accel_param_0];
	ld.param.u64 	%rd7, [update_accel_param_1];
	ld.param.u32 	%r5, [update_accel_param_2];
	mov.u32 	%r6, %ctaid.x;
	mov.u32 	%r7, %ntid.x;
	mov.u32 	%r8, %tid.x;
	mad.lo.s32 	%r1, %r6, %r7, %r8;
	setp.ge.u32 	%p1, %r1, %r5;
	@%p1 bra 	$L__BB0_5;
	cvta.to.global.u64 	%rd8, %rd6;
	cvta.to.global.u64 	%rd9, %rd7;
	mul.wide.u32 	%rd10, %r1, 64;
	add.s64 	%rd1, %rd9, %rd10;
	ld.global.nc.v2.u32 	{%r2, %r3}, [%rd1];
	ld.global.nc.v4.f32 	{%f1, %f2, %f3, %f4}, [%rd1+16];
	ld.global.nc.v4.f32 	{%f5, %f6, %f7, %f8}, [%rd1+32];
	ld.global.nc.v4.f32 	{%f9, %f10, %f11, %f12}, [%rd1+48];
	mul.wide.u32 	%rd11, %r2, 80;
	add.s64 	%rd12, %rd8, %rd11;
	add.s64 	%rd2, %rd12, 48;
	ld.global.u32 	%r4, [%rd12+56];
	ld.global.u64 	%rd13, [%rd12+64];
	and.b32  	%r9, %r3, 1;
	setp.eq.b32 	%p2, %r9, 1;
	not.pred 	%p3, %p2;
	@%p3 bra 	$L__BB0_3;
	ld.global.nc.u64 	%rd13, [%rd1+8];
$L__BB0_3:
	and.b32  	%r10, %r3, 16;
	setp.eq.s32 	%p4, %r10, 0;
	shr.u32 	%r11, %r3, 24;
	selp.b32 	%r12, %r4, %r11, %p4;
	mov.b32 	%r13, 5;
	mov.b32 	%r14, 0;
	st.global.v4.u32 	[%rd2], {%r2, %r14, %r12, %r13};
	st.global.u64 	[%rd2+16], %rd13;
	and.b32  	%r15, %r3, 2;
	setp.eq.s32 	%p5, %r15, 0;
	@%p5 bra 	$L__BB0_5;
	st.global.v4.f32 	[%rd2+-48], {%f1, %f2, %f3, %f4};
	st.global.v4.f32 	[%rd2+-32], {%f5, %f6, %f7, %f8};
	st.global.v4.f32 	[%rd2+-16], {%f9, %f10, %f11, %f12};
$L__BB0_5:
	ret;

}
	// .globl	update_bindless_array
.visible .entry update_bindless_array(
	.param .u64 .ptr .align 1 update_bindless_array_param_0,
	.param .u64 .ptr .align 1 update_bindless_array_param_1,
	.param .u32 update_bindless_array_param_2
)
{
	.reg .pred 	%p<8>;
	.reg .b32 	%r<9>;
	.reg .b64 	%rd<30>;

	ld.param.u64 	%rd15, [update_bindless_array_param_0];
	ld.param.u64 	%rd16, [update_bindless_array_param_1];
	ld.param.u32 	%r5, [update_bindless_array_param_2];
	mov.u32 	%r6, %ctaid.x;
	mov.u32 	%r7, %ntid.x;
	mov.u32 	%r8, %tid.x;
	mad.lo.s32 	%r1, %r6, %r7, %r8;
	setp.ge.u32 	%p1, %r1, %r5;
	@%p1 bra 	$L__BB1_13;
	cvta.to.global.u64 	%rd17, %rd15;
	cvta.to.global.u64 	%rd18, %rd16;
	mul.wide.u32 	%rd19, %r1, 64;
	add.s64 	%rd1, %rd18, %rd19;
	ld.global.nc.u64 	%rd20, [%rd1];
	ld.global.nc.u32 	%r2, [%rd1+24];
	ld.global.nc.u64 	%rd28, [%rd1+32];
	ld.global.nc.u32 	%r3, [%rd1+44];
	ld.global.nc.u64 	%rd29, [%rd1+48];
	ld.global.nc.u32 	%r4, [%rd1+60];
	shl.b64 	%rd21, %rd20, 5;
	add.s64 	%rd4, %rd17, %rd21;
	ld.global.v2.u64 	{%rd6, %rd5}, [%rd4+16];
	setp.ne.s32 	%p2, %r2, 1;
	@%p2 bra 	$L__BB1_3;
	ld.global.nc.u64 	%rd26, [%rd1+16];
	ld.global.nc.u64 	%rd27, [%rd1+8];
	bra.uni 	$L__BB1_4;
$L__BB1_3:
	ld.global.v2.u64 	{%rd22, %rd23}, [%rd4];
	setp.eq.s32 	%p3, %r2, 2;
	selp.b64 	%rd26, 0, %rd23, %p3;
	selp.b64 	%rd27, 0, %rd22, %p3;
$L__BB1_4:
	setp.eq.s32 	%p4, %r3, 1;
	@%p4 bra 	$L__BB1_8;
	setp.ne.s32 	%p5, %r3, 2;
	@%p5 bra 	$L__BB1_7;
	mov.b64 	%rd28, 0;
	bra.uni 	$L__BB1_8;
$L__BB1_7:
	mov.u64 	%rd28, %rd6;
$L__BB1_8:
	setp.eq.s32 	%p6, %r4, 1;
	@%p6 bra 	$L__BB1_12;
	setp.ne.s32 	%p7, %r4, 2;
	@%p7 bra 	$L__BB1_11;
	mov.b64 	%rd29, 0;
	bra.uni 	$L__BB1_12;
$L__BB1_11:
	mov.u64 	%rd29, %rd5;
$L__BB1_12:
	st.global.v2.u64 	[%rd4], {%rd27, %rd26};
	st.global.v2.u64 	[%rd4+16], {%rd28, %rd29};
$L__BB1_13:
	ret;

}


// ===== COMPILED SASS (sm_100) =====

	.target	sm_100

	.elftype	@"ET_EXEC"


//--------------------- .note.nv.tkinfo           --------------------------
	.section	.note.nv.tkinfo,"",@"SHT_NOTE"
	.sectionflags	@"SHF_NOTE_NV_TKINFO"
	.tkinfo
        /*0018*/ 	.word	0x00000002
        /*0030*/ 	.string	""
        /*0030*/ 	.string	"ptxas"
        /*0030*/ 	.string	"Cuda compilation tools, release 13.0, V13.0.88"
        /*0030*/ 	.string	"Build cuda_13.0.r13.0/compiler.36424714_0"
        /*0030*/ 	.string	"-arch sm_100 -m 64 "



//--------------------- .note.nv.cuinfo           --------------------------
	.section	.note.nv.cuinfo,"",@"SHT_NOTE"
	.sectionflags	@"SHF_NOTE_NV_CUINFO"
        /*0018*/ 	.short	0x0002
        /*001a*/ 	.short	0x0064
        /*001c*/ 	.short	0x0082
	.zero		2


//--------------------- .nv.info                  --------------------------
	.section	.nv.info,"",@"SHT_CUDA_INFO"
	.align	4


	//----- nvinfo : EIATTR_REGCOUNT
	.align		4
        /*0000*/ 	.byte	0x04, 0x2f
        /*0002*/ 	.short	(.L_1 - .L_0)
	.align		4
.L_0:
        /*0004*/ 	.word	index@(update_accel)
        /*0008*/ 	.word	0x00000016


	//----- nvinfo : EIATTR_FRAME_SIZE
	.align		4
.L_1:
        /*000c*/ 	.byte	0x04, 0x11
        /*000e*/ 	.short	(.L_3 - .L_2)
	.align		4
.L_2:
        /*0010*/ 	.word	index@(update_accel)
        /*0014*/ 	.word	0x00000000


	//----- nvinfo : EIATTR_REGCOUNT
	.align		4
.L_3:
        /*0018*/ 	.byte	0x04, 0x2f
        /*001a*/ 	.short	(.L_5 - .L_4)
	.align		4
.L_4:
        /*001c*/ 	.word	index@(update_bindless_array)
        /*0020*/ 	.word	0x0000001a


	//----- nvinfo : EIATTR_FRAME_SIZE
	.align		4
.L_5:
        /*0024*/ 	.byte	0x04, 0x11
        /*0026*/ 	.short	(.L_7 - .L_6)
	.align		4
.L_6:
        /*0028*/ 	.word	index@(update_bindless_array)
        /*002c*/ 	.word	0x00000000


	//----- nvinfo : EIATTR_MIN_STACK_SIZE
	.align		4
.L_7:
        /*0030*/ 	.byte	0x04, 0x12
        /*0032*/ 	.short	(.L_9 - .L_8)
	.align		4
.L_8:
        /*0034*/ 	.word	index@(update_bindless_array)
        /*0038*/ 	.word	0x00000000


	//----- nvinfo : EIATTR_MIN_STACK_SIZE
	.align		4
.L_9:
        /*003c*/ 	.byte	0x04, 0x12
        /*003e*/ 	.short	(.L_11 - .L_10)
	.align		4
.L_10:
        /*0040*/ 	.word	index@(update_accel)
        /*0044*/ 	.word	0x00000000
.L_11:


//--------------------- .nv.compat                --------------------------
	.section	.nv.compat,"",@"SHT_CUDA_COMPAT_INFO"
	.align	4
        /*0000*/ 	.byte	0x02, 0x09, 0x00, 0x00, 0x02, 0x02, 0x01, 0x00, 0x02, 0x05, 0x05, 0x00, 0x03, 0x07, 0x01, 0x01
        /*0010*/ 	.byte	0x02, 0x03, 0x00, 0x00, 0x02, 0x06, 0x01, 0x00, 0x04, 0x0b, 0x08, 0x00, 0x09, 0x00, 0x00, 0x00
        /*0020*/ 	.byte	0x00, 0x00, 0x00, 0x00


//--------------------- .nv.info.update_bindless_array --------------------------
	.section	.nv.info.update_bindless_array,"",@"SHT_CUDA_INFO"
	.sectionflags	@""
	.align	4


	//----- nvinfo : EIATTR_CUDA_API_VERSION
	.align		4
        /*0000*/ 	.byte	0x04, 0x37
        /*0002*/ 	.short	(.L_13 - .L_12)
.L_12:
        /*0004*/ 	.word	0x00000082


	//----- nvinfo : EIATTR_KPARAM_INFO
	.align		4
.L_13:
        /*0008*/ 	.byte	0x04, 0x17
        /*000a*/ 	.short	(.L_15 - .L_14)
.L_14:
        /*000c*/ 	.word	0x00000000
        /*0010*/ 	.short	0x0002
        /*0012*/ 	.short	0x0010
        /*0014*/ 	.byte	0x00, 0xf0, 0x11, 0x00


	//----- nvinfo : EIATTR_KPARAM_INFO
	.align		4
.L_15:
        /*0018*/ 	.byte	0x04, 0x17
        /*001a*/ 	.short	(.L_17 - .L_16)
.L_16:
        /*001c*/ 	.word	0x00000000
        /*0020*/ 	.short	0x0001
        /*0022*/ 	.short	0x0008
        /*0024*/ 	.byte	0x00, 0xf5, 0x21, 0x00


	//----- nvinfo : EIATTR_KPARAM_INFO
	.align		4
.L_17:
        /*0028*/ 	.byte	0x04, 0x17
        /*002a*/ 	.short	(.L_19 - .L_18)
.L_18:
        /*002c*/ 	.word	0x00000000
        /*0030*/ 	.short	0x0000
        /*0032*/ 	.short	0x0000
        /*0034*/ 	.byte	0x00, 0xf5, 0x21, 0x00


	//----- nvinfo : EIATTR_SPARSE_MMA_MASK
	.align		4
.L_19:
        /*0038*/ 	.byte	0x03, 0x50
        /*003a*/ 	.short	0x0000


	//----- nvinfo : EIATTR_MAXREG_COUNT
	.align		4
        /*003c*/ 	.byte	0x03, 0x1b
        /*003e*/ 	.short	0x00ff


	//----- nvinfo : EIATTR_MERCURY_ISA_VERSION
	.align		4
        /*0040*/ 	.byte	0x03, 0x5f
        /*0042*/ 	.short	0x0101


	//----- nvinfo : EIATTR_VRC_CTA_INIT_COUNT
	.align		4
        /*0044*/ 	.byte	0x02, 0x4a
	.zero		1
	.zero		1


	//----- nvinfo : EIATTR_EXIT_INSTR_OFFSETS
	.align		4
        /*0048*/ 	.byte	0x04, 0x1c
        /*004a*/ 	.short	(.L_21 - .L_20)


	//   ....[0]....
.L_20:
        /*004c*/ 	.word	0x00000070


	//   ....[1]....
        /*0050*/ 	.word	0x00000340


	//----- nvinfo : EIATTR_CRS_STACK_SIZE
	.align		4
.L_21:
        /*0054*/ 	.byte	0x04, 0x1e
        /*0056*/ 	.short	(.L_23 - .L_22)
.L_22:
        /*0058*/ 	.word	0x00000000


	//----- nvinfo : EIATTR_CBANK_PARAM_SIZE
	.align		4
.L_23:
        /*005c*/ 	.byte	0x03, 0x19
        /*005e*/ 	.short	0x0014


	//----- nvinfo : EIATTR_PARAM_CBANK
	.align		4
        /*0060*/ 	.byte	0x04, 0x0a
        /*0062*/ 	.short	(.L_25 - .L_24)
	.align		4
.L_24:
        /*0064*/ 	.word	index@(.nv.constant0.update_bindless_array)
        /*0068*/ 	.short	0x0380
        /*006a*/ 	.short	0x0014


	//----- nvinfo : EIATTR_SW_WAR
	.align		4
.L_25:
        /*006c*/ 	.byte	0x04, 0x36
        /*006e*/ 	.short	(.L_27 - .L_26)
.L_26:
        /*0070*/ 	.word	0x00000008
.L_27:


//--------------------- .nv.info.update_accel     --------------------------
	.section	.nv.info.update_accel,"",@"SHT_CUDA_INFO"
	.sectionflags	@""
	.align	4


	//----- nvinfo : EIATTR_CUDA_API_VERSION
	.align		4
        /*0000*/ 	.byte	0x04, 0x37
        /*0002*/ 	.short	(.L_29 - .L_28)
.L_28:
        /*0004*/ 	.word	0x00000082


	//----- nvinfo : EIATTR_KPARAM_INFO
	.align		4
.L_29:
        /*0008*/ 	.byte	0x04, 0x17
        /*000a*/ 	.short	(.L_31 - .L_30)
.L_30:
        /*000c*/ 	.word	0x00000000
        /*0010*/ 	.short	0x0002
        /*0012*/ 	.short	0x0010
        /*0014*/ 	.byte	0x00, 0xf0, 0x11, 0x00


	//----- nvinfo : EIATTR_KPARAM_INFO
	.align		4
.L_31:
        /*0018*/ 	.byte	0x04, 0x17
        /*001a*/ 	.short	(.L_33 - .L_32)
.L_32:
        /*001c*/ 	.word	0x00000000
        /*0020*/ 	.short	0x0001
        /*0022*/ 	.short	0x0008
        /*0024*/ 	.byte	0x00, 0xf5, 0x21, 0x00


	//----- nvinfo : EIATTR_KPARAM_INFO
	.align		4
.L_33:
        /*0028*/ 	.byte	0x04, 0x17
        /*002a*/ 	.short	(.L_35 - .L_34)
.L_34:
        /*002c*/ 	.word	0x00000000
        /*0030*/ 	.short	0x0000
        /*0032*/ 	.short	0x0000
        /*0034*/ 	.byte	0x00, 0xf5, 0x21, 0x00


	//----- nvinfo : EIATTR_SPARSE_MMA_MASK
	.align		4
.L_35:
        /*0038*/ 	.byte	0x03, 0x50
        /*003a*/ 	.short	0x0000


	//----- nvinfo : EIATTR_MAXREG_COUNT
	.align		4
        /*003c*/ 	.byte	0x03, 0x1b
        /*003e*/ 	.short	0x00ff


	//----- nvinfo : EIATTR_MERCURY_ISA_VERSION
	.align		4
        /*0040*/ 	.byte	0x03, 0x5f
        /*0042*/ 	.short	0x0101


	//----- nvinfo : EIATTR_VRC_CTA_INIT_COUNT
	.align		4
        /*0044*/ 	.byte	0x02, 0x4a
	.zero		1
	.zero		1


	//----- nvinfo : EIATTR_EXIT_INSTR_OFFSETS
	.align		4
        /*0048*/ 	.byte	0x04, 0x1c
        /*004a*/ 	.short	(.L_37 - .L_36)


	//   ....[0]....
.L_36:
        /*004c*/ 	.word	0x00000070


	//   ....[1]....
        /*0050*/ 	.word	0x00000190


	//   ....[2]....
        /*0054*/ 	.word	0x00000200


	//----- nvinfo : EIATTR_CBANK_PARAM_SIZE
	.align		4
.L_37:
        /*0058*/ 	.byte	0x03, 0x19
        /*005a*/ 	.short	0x0014


	//----- nvinfo : EIATTR_PARAM_CBANK
	.align		4
        /*005c*/ 	.byte	0x04, 0x0a
        /*005e*/ 	.short	(.L_39 - .L_38)
	.align		4
.L_38:
        /*0060*/ 	.word	index@(.nv.constant0.update_accel)
        /*0064*/ 	.short	0x0380
        /*0066*/ 	.short	0x0014


	//----- nvinfo : EIATTR_SW_WAR
	.align		4
.L_39:
        /*0068*/ 	.byte	0x04, 0x36
        /*006a*/ 	.short	(.L_41 - .L_40)
.L_40:
        /*006c*/ 	.word	0x00000008
.L_41:


//--------------------- .nv.callgraph             --------------------------
	.section	.nv.callgraph,"",@"SHT_CUDA_CALLGRAPH"
	.align	4
	.sectionentsize	8
	.align		4
        /*0000*/ 	.word	0x00000000
	.align		4
        /*0004*/ 	.word	0xffffffff
	.align		4
        /*0008*/ 	.word	0x00000000
	.align		4
        /*000c*/ 	.word	0xfffffffe
	.align		4
        /*0010*/ 	.word	0x00000000
	.align		4
        /*0014*/ 	.word	0xfffffffd
	.align		4
        /*0018*/ 	.word	0x00000000
	.align		4
        /*001c*/ 	.word	0xfffffffc


//--------------------- .text.update_bindless_array --------------------------
	.section	.text.update_bindless_array,"ax",@progbits
	.align	128
        .global         update_bindless_array
        .type           update_bindless_array,@function
        .size           update_bindless_array,(.L_x_6 - update_bindless_array)
        .other          update_bindless_array,@"STO_CUDA_ENTRY STV_DEFAULT"
update_bindless_array:
.text.update_bindless_array:
[----:B------:R-:W-:Y:S01]  /*0000*/  LDC R1, c[0x0][0x37c] ;  /* 0x0000df00ff017b82 */ /* 0x000fe20000000800 */
[----:B------:R-:W0:Y:S07]  /*0010*/  S2R R0, SR_TID.X ;  /* 0x0000000000007919 */ /* 0x000e2e0000002100 */
[----:B------:R-:W0:Y:S01]  /*0020*/  S2UR UR4, SR_CTAID.X ;  /* 0x00000000000479c3 */ /* 0x000e220000002500 */
[----:B------:R-:W1:Y:S07]  /*0030*/  LDCU UR5, c[0x0][0x390] ;  /* 0x00007200ff0577ac */ /* 0x000e6e0008000800 */
[----:B------:R-:W0:Y:S02]  /*0040*/  LDC R3, c[0x0][0x360] ;  /* 0x0000d800ff037b82 */ /* 0x000e240000000800 */
[----:B0-----:R-:W-:-:S05]  /*0050*/  IMAD R3, R3, UR4, R0 ;  /* 0x0000000403037c24 */ /* 0x001fca000f8e0200 */
[----:B-1----:R-:W-:-:S13]  /*0060*/  ISETP.GE.U32.AND P0, PT, R3, UR5, PT ;  /* 0x0000000503007c0c */ /* 0x002fda000bf06070 */
[----:B------:R-:W-:Y:S05]  /*0070*/  @P0 EXIT ;  /* 0x000000000000094d */ /* 0x000fea0003800000 */
[----:B------:R-:W0:Y:S01]  /*0080*/  LDC.64 R16, c[0x0][0x388] ;  /* 0x0000e200ff107b82 */ /* 0x000e220000000a00 */
[----:B------:R-:W1:Y:S01]  /*0090*/  LDCU.64 UR4, c[0x0][0x358] ;  /* 0x00006b00ff0477ac */ /* 0x000e620008000a00 */
[----:B------:R-:W2:Y:S01]  /*00a0*/  LDCU.64 UR6, c[0x0][0x380] ;  /* 0x00007000ff0677ac */ /* 0x000ea20008000a00 */
[----:B0-----:R-:W-:-:S05]  /*00b0*/  IMAD.WIDE.U32 R16, R3, 0x40, R16 ;  /* 0x0000004003107825 */ /* 0x001fca00078e0010 */
[----:B-1----:R-:W3:Y:S04]  /*00c0*/  LDG.E.CONSTANT R19, desc[UR4][R16.64+0x18] ;  /* 0x0000180410137981 */ /* 0x002ee8000c1e9900 */
[----:B------:R-:W2:Y:S04]  /*00d0*/  LDG.E.64.CONSTANT R4, desc[UR4][R16.64] ;  /* 0x0000000410047981 */ /* 0x000ea8000c1e9b00 */
[----:B------:R-:W4:Y:S04]  /*00e0*/  LDG.E.CONSTANT R0, desc[UR4][R16.64+0x2c] ;  /* 0x00002c0410007981 */ /* 0x000f28000c1e9900 */
[----:B------:R-:W4:Y:S04]  /*00f0*/  LDG.E.CONSTANT R18, desc[UR4][R16.64+0x3c] ;  /* 0x00003c0410127981 */ /* 0x000f28000c1e9900 */
[----:B------:R0:W5:Y:S01]  /*0100*/  LDG.E.64.CONSTANT R6, desc[UR4][R16.64+0x30] ;  /* 0x0000300410067981 */ /* 0x000162000c1e9b00 */
[----:B---3--:R-:W-:-:S02]  /*0110*/  ISETP.NE.AND P1, PT, R19, 0x1, PT ;  /* 0x000000011300780c */ /* 0x008fc40003f25270 */
[----:B--2---:R-:W-:-:S04]  /*0120*/  LEA R2, P0, R4, UR6, 0x5 ;  /* 0x0000000604027c11 */ /* 0x004fc8000f8028ff */
[----:B------:R-:W-:Y:S02]  /*0130*/  LEA.HI.X R3, R4, UR7, R5, 0x5, P0 ;  /* 0x0000000704037c11 */ /* 0x000fe400080f2c05 */
[----:B------:R0:W5:Y:S05]  /*0140*/  LDG.E.64.CONSTANT R4, desc[UR4][R16.64+0x20] ;  /* 0x0000200410047981 */ /* 0x00016a000c1e9b00 */
[----:B------:R0:W5:Y:S04]  /*0150*/  @!P1 LDG.E.64.CONSTANT R22, desc[UR4][R16.64+0x10] ;  /* 0x0000100410169981 */ /* 0x000168000c1e9b00 */
[----:B------:R-:W2:Y:S04]  /*0160*/  @P1 LDG.E.128 R12, desc[UR4][R2.64] ;  /* 0x00000004020c1981 */ /* 0x000ea8000c1e1d00 */
[----:B------:R0:W5:Y:S04]  /*0170*/  @!P1 LDG.E.64.CONSTANT R20, desc[UR4][R16.64+0x8] ;  /* 0x0000080410149981 */ /* 0x000168000c1e9b00 */
[----:B------:R0:W5:Y:S01]  /*0180*/  LDG.E.128 R8, desc[UR4][R2.64+0x10] ;  /* 0x0000100402087981 */ /* 0x000162000c1e1d00 */
[----:B----4-:R-:W-:Y:S01]  /*0190*/  ISETP.NE.AND P3, PT, R0, 0x1, PT ;  /* 0x000000010000780c */ /* 0x010fe20003f65270 */
[----:B------:R-:W-:Y:S01]  /*01a0*/  BSSY.RECONVERGENT B0, `(.L_x_0) ;  /* 0x000000c000007945 */ /* 0x000fe20003800200 */
[----:B------:R-:W-:-:S02]  /*01b0*/  @P1 ISETP.NE.AND P2, PT, R19, 0x2, PT ;  /* 0x000000021300180c */ /* 0x000fc40003f45270 */
[----:B------:R-:W-:Y:S02]  /*01c0*/  ISETP.NE.AND P0, PT, R18, 0x1, PT ;  /* 0x000000011200780c */ /* 0x000fe40003f05270 */
[----:B--2---:R-:W-:Y:S02]  /*01d0*/  @P1 SEL R22, R14, RZ, P2 ;  /* 0x000000ff0e161207 */ /* 0x004fe40001000000 */
[----:B------:R-:W-:Y:S02]  /*01e0*/  @P1 SEL R23, R15, RZ, P2 ;  /* 0x000000ff0f171207 */ /* 0x000fe40001000000 */
[----:B------:R-:W-:Y:S02]  /*01f0*/  @P1 SEL R20, R12, RZ, P2 ;  /* 0x000000ff0c141207 */ /* 0x000fe40001000000 */
[----:B------:R-:W-:Y:S01]  /*0200*/  @P1 SEL R21, R13, RZ, P2 ;  /* 0x000000ff0d151207 */ /* 0x000fe20001000000 */
[----:B0-----:R-:W-:Y:S06]  /*0210*/  @!P3 BRA `(.L_x_1) ;  /* 0x000000000010b947 */ /* 0x001fec0003800000 */
[----:B------:R-:W-:-:S13]  /*0220*/  ISETP.NE.AND P1, PT, R0, 0x2, PT ;  /* 0x000000020000780c */ /* 0x000fda0003f25270 */
[----:B-----5:R-:W-:Y:S02]  /*0230*/  @!P1 CS2R R4, SRZ ;  /* 0x0000000000049805 */ /* 0x020fe4000001ff00 */
[----:B------:R-:W-:Y:S02]  /*0240*/  @P1 IMAD.MOV.U32 R4, RZ, RZ, R8 ;  /* 0x000000ffff041224 */ /* 0x000fe400078e0008 */
[----:B------:R-:W-:-:S07]  /*0250*/  @P1 IMAD.MOV.U32 R5, RZ, RZ, R9 ;  /* 0x000000ffff051224 */ /* 0x000fce00078e0009 */
.L_x_1:
[----:B------:R-:W-:Y:S05]  /*0260*/  BSYNC.RECONVERGENT B0 ;  /* 0x0000000000007941 */ /* 0x000fea0003800200 */
.L_x_0:
[----:B------:R-:W-:Y:S01]  /*0270*/  BSSY.RECONVERGENT B0, `(.L_x_2) ;  /* 0x000000a000007945 */ /* 0x000fe20003800200 */
[----:B-----5:R-:W-:Y:S02]  /*0280*/  IMAD.MOV.U32 R14, RZ, RZ, R22 ;  /* 0x000000ffff0e7224 */ /* 0x020fe400078e0016 */
[----:B------:R-:W-:Y:S02]  /*0290*/  IMAD.MOV.U32 R15, RZ, RZ, R23 ;  /* 0x000000ffff0f7224 */ /* 0x000fe400078e0017 */
[----:B------:R-:W-:Y:S02]  /*02a0*/  IMAD.MOV.U32 R12, RZ, RZ, R20 ;  /* 0x000000ffff0c7224 */ /* 0x000fe400078e0014 */
[----:B------:R-:W-:Y:S01]  /*02b0*/  IMAD.MOV.U32 R13, RZ, RZ, R21 ;  /* 0x000000ffff0d7224 */ /* 0x000fe200078e0015 */
[----:B------:R-:W-:Y:S06]  /*02c0*/  @!P0 BRA `(.L_x_3) ;  /* 0x0000000000108947 */ /* 0x000fec0003800000 */
[----:B------:R-:W-:-:S13]  /*02d0*/  ISETP.NE.AND P0, PT, R18, 0x2, PT ;  /* 0x000000021200780c */ /* 0x000fda0003f05270 */
[----:B------:R-:W-:Y:S02]  /*02e0*/  @!P0 CS2R R6, SRZ ;  /* 0x0000000000068805 */ /* 0x000fe4000001ff00 */
[----:B------:R-:W-:Y:S02]  /*02f0*/  @P0 IMAD.MOV.U32 R6, RZ, RZ, R10 ;  /* 0x000000ffff060224 */ /* 0x000fe400078e000a */
[----:B------:R-:W-:-:S07]  /*0300*/  @P0 IMAD.MOV.U32 R7, RZ, RZ, R11 ;  /* 0x000000ffff070224 */ /* 0x000fce00078e000b */
.L_x_3:
[----:B------:R-:W-:Y:S05]  /*0310*/  BSYNC.RECONVERGENT B0 ;  /* 0x0000000000007941 */ /* 0x000fea0003800200 */
.L_x_2:
[----:B------:R-:W-:Y:S04]  /*0320*/  STG.E.128 desc[UR4][R2.64], R12 ;  /* 0x0000000c02007986 */ /* 0x000fe8000c101d04 */
[----:B------:R-:W-:Y:S01]  /*0330*/  STG.E.128 desc[UR4][R2.64+0x10], R4 ;  /* 0x0000100402007986 */ /* 0x000fe2000c101d04 */
[----:B------:R-:W-:Y:S05]  /*0340*/  EXIT ;  /* 0x000000000000794d */ /* 0x000fea0003800000 */
.L_x_4:
[----:B------:R-:W-:-:S00]  /*0350*/  BRA `(.L_x_4) ;  /* 0xfffffffc00fc7947 */ /* 0x000fc0000383ffff */
[----:B------:R-:W-:-:S00]  /*0360*/  NOP ;  /* 0x0000000000007918 */ /* 0x000fc00000000000 */
        /* <DEDUP_REMOVED lines=9> */
.L_x_6:


//--------------------- .text.update_accel        --------------------------
	.section	.text.update_accel,"ax",@progbits
	.align	128
        .global         update_accel
        .type           update_accel,@function
        .size           update_accel,(.L_x_7 - update_accel)
        .other          update_accel,@"STO_CUDA_ENTRY STV_DEFAULT"
update_accel:
.text.update_accel:
        /* <DEDUP_REMOVED lines=10> */
[----:B0-----:R-:W-:-:S06]  /*00a0*/  IMAD.WIDE.U32 R2, R5, 0x40, R2 ;  /* 0x0000004005027825 */ /* 0x001fcc00078e0002 */
[----:B------:R-:W0:Y:S01]  /*00b0*/  LDC.64 R4, c[0x0][0x380] ;  /* 0x0000e000ff047b82 */ /* 0x000e220000000a00 */
[----:B-1----:R-:W0:Y:S02]  /*00c0*/  LDG.E.64.CONSTANT R8, desc[UR4][R2.64] ;  /* 0x0000000402087981 */ /* 0x002e24000c1e9b00 */
[----:B0-----:R-:W-:-:S05]  /*00d0*/  IMAD.WIDE.U32 R4, R8, 0x50, R4 ;  /* 0x0000005008047825 */ /* 0x001fca00078e0004 */
[----:B------:R0:W2:Y:S01]  /*00e0*/  LDG.E.64 R6, desc[UR4][R4.64+0x40] ;  /* 0x0000400404067981 */ /* 0x0000a2000c1e1b00 */
[----:B------:R-:W-:-:S03]  /*00f0*/  LOP3.LUT R0, R9, 0x1, RZ, 0xc0, !PT ;  /* 0x0000000109007812 */ /* 0x000fc600078ec0ff */
[----:B------:R0:W3:Y:S01]  /*0100*/  LDG.E R10, desc[UR4][R4.64+0x38] ;  /* 0x00003804040a7981 */ /* 0x0000e2000c1e1900 */
[----:B------:R-:W-:-:S04]  /*0110*/  ISETP.NE.U32.AND P0, PT, R0, 0x1, PT ;  /* 0x000000010000780c */ /* 0x000fc80003f05070 */
[----:B------:R-:W-:-:S09]  /*0120*/  R2P PR, R9, 0x12 ;  /* 0x0000001209007804 */ /* 0x000fd20000000000 */
[----:B--2---:R-:W2:Y:S01]  /*0130*/  @!P0 LDG.E.64.CONSTANT R6, desc[UR4][R2.64+0x8] ;  /* 0x0000080402068981 */ /* 0x004ea2000c1e9b00 */
[----:B------:R-:W-:-:S03]  /*0140*/  IMAD.MOV.U32 R11, RZ, RZ, 0x5 ;  /* 0x00000005ff0b7424 */ /* 0x000fc600078e00ff */
[----:B---3--:R-:W-:Y:S01]  /*0150*/  @P4 SHF.R.U32.HI R10, RZ, 0x18, R9 ;  /* 0x00000018ff0a4819 */ /* 0x008fe20000011609 */
[----:B------:R-:W-:-:S05]  /*0160*/  IMAD.MOV.U32 R9, RZ, RZ, RZ ;  /* 0x000000ffff097224 */ /* 0x000fca00078e00ff */
[----:B------:R0:W-:Y:S04]  /*0170*/  STG.E.128 desc[UR4][R4.64+0x30], R8 ;  /* 0x0000300804007986 */ /* 0x0001e8000c101d04 */
[----:B--2---:R0:W-:Y:S01]  /*0180*/  STG.E.64 desc[UR4][R4.64+0x40], R6 ;  /* 0x0000400604007986 */ /* 0x0041e2000c101b04 */
[----:B------:R-:W-:Y:S05]  /*0190*/  @!P1 EXIT ;  /* 0x000000000000994d */ /* 0x000fea0003800000 */
[----:B0-----:R-:W2:Y:S04]  /*01a0*/  LDG.E.128.CONSTANT R8, desc[UR4][R2.64+0x10] ;  /* 0x0000100402087981 */ /* 0x001ea8000c1e9d00 */
[----:B------:R-:W3:Y:S04]  /*01b0*/  LDG.E.128.CONSTANT R12, desc[UR4][R2.64+0x20] ;  /* 0x00002004020c7981 */ /* 0x000ee8000c1e9d00 */
[----:B------:R-:W4:Y:S04]  /*01c0*/  LDG.E.128.CONSTANT R16, desc[UR4][R2.64+0x30] ;  /* 0x0000300402107981 */ /* 0x000f28000c1e9d00 */
[----:B--2---:R-:W-:Y:S04]  /*01d0*/  STG.E.128 desc[UR4][R4.64], R8 ;  /* 0x0000000804007986 */ /* 0x004fe8000c101d04 */
[----:B---3--:R-:W-:Y:S04]  /*01e0*/  STG.E.128 desc[UR4][R4.64+0x10], R12 ;  /* 0x0000100c04007986 */ /* 0x008fe8000c101d04 */
[----:B----4-:R-:W-:Y:S01]  /*01f0*/  STG.E.128 desc[UR4][R4.64+0x20], R16 ;  /* 0x0000201004007986 */ /* 0x010fe2000c101d04 */
[----:B------:R-:W-:Y:S05]  /*0200*/  EXIT ;  /* 0x000000000000794d */ /* 0x000fea0003800000 */
.L_x_5:
        /* <DEDUP_REMOVED lines=15> */
.L_x_7:


//--------------------- .nv.shared.reserved.0     --------------------------
	.section	.nv.shared.reserved.0,"aw",@nobits
	.weak		__nv_reservedSMEM_offset_0_alias
	.size		__nv_reservedSMEM_offset_0_alias, 0, 64
	.other		__nv_reservedSMEM_offset_0_alias,@"STO_CUDA_RESERVED_SHARED STV_DEFAULT"
__nv_reservedSMEM_offset_0_alias:
	.zero		0
	.zero		64


//--------------------- .nv.constant0.update_bindless_array --------------------------
	.section	.nv.constant0.update_bindless_array,"a",@progbits
	.sectionflags	@""
	.align	4
.nv.constant0.update_bindless_array:
	.zero		916


//--------------------- .nv.constant0.update_accel --------------------------
	.section	.nv.constant0.update_accel,"a",@progbits
	.sectionflags	@""
	.align	4
.nv.constant0.update_accel:
	.zero		916


//--------------------- SYMBOLS --------------------------

	.type		.nv.reservedSmem.offset0,@object
	.size		.nv.reservedSmem.offset0,0x4
